//
// Generated by NVIDIA NVVM Compiler
//
// Compiler Build ID: CL-36424714
// Cuda compilation tools, release 13.0, V13.0.88
// Based on NVVM 20.0.0
//

.version 9.0
.target sm_100
.address_size 64

	// .globl	_Z3addPiS_

.visible .entry _Z3addPiS_(
	.param .u64 .ptr .align 1 _Z3addPiS__param_0,
	.param .u64 .ptr .align 1 _Z3addPiS__param_1
)
{
	.reg .pred 	%p<3>;
	.reg .b32 	%r<6>;
	.reg .b64 	%rd<9>;

	ld.param.u64 	%rd2, [_Z3addPiS__param_0];
	ld.param.u64 	%rd3, [_Z3addPiS__param_1];
	mov.u32 	%r1, %tid.x;
	and.b32  	%r2, %r1, 1;
	setp.eq.b32 	%p1, %r2, 1;
	@%p1 bra 	$L__BB0_3;
	cvta.to.global.u64 	%rd4, %rd2;
	mul.wide.u32 	%rd5, %r1, 4;
	add.s64 	%rd1, %rd4, %rd5;
	ld.global.u32 	%r3, [%rd1+4];
	setp.eq.s32 	%p2, %r3, 0;
	@%p2 bra 	$L__BB0_3;
	ld.global.u32 	%r4, [%rd1];
	cvta.to.global.u64 	%rd6, %rd3;
	add.s64 	%rd8, %rd6, %rd5;
	st.global.u32 	[%rd8+4], %r4;
	ld.global.u32 	%r5, [%rd1+4];
	st.global.u32 	[%rd8], %r5;
$L__BB0_3:
	ret;

}


// ===== COMPILED SASS (sm_100) =====

	.target	sm_100

	.elftype	@"ET_EXEC"


//--------------------- .note.nv.tkinfo           --------------------------
	.section	.note.nv.tkinfo,"",@"SHT_NOTE"
	.sectionflags	@"SHF_NOTE_NV_TKINFO"
	.tkinfo
        /*0018*/ 	.word	0x00000002
        /*0030*/ 	.string	""
        /*0030*/ 	.string	"ptxas"
        /*0030*/ 	.string	"Cuda compilation tools, release 13.0, V13.0.88"
        /*0030*/ 	.string	"Build cuda_13.0.r13.0/compiler.36424714_0"
        /*0030*/ 	.string	"-arch sm_100 -m 64 "



//--------------------- .note.nv.cuinfo           --------------------------
	.section	.note.nv.cuinfo,"",@"SHT_NOTE"
	.sectionflags	@"SHF_NOTE_NV_CUINFO"
        /*0018*/ 	.short	0x0002
        /*001a*/ 	.short	0x0064
        /*001c*/ 	.short	0x0082
	.zero		2


//--------------------- .nv.info                  --------------------------
	.section	.nv.info,"",@"SHT_CUDA_INFO"
	.align	4


	//----- nvinfo : EIATTR_REGCOUNT
	.align		4
        /*0000*/ 	.byte	0x04, 0x2f
        /*0002*/ 	.short	(.L_1 - .L_0)
	.align		4
.L_0:
        /*0004*/ 	.word	index@(_Z3addPiS_)
        /*0008*/ 	.word	0x0000000c


	//----- nvinfo : EIATTR_FRAME_SIZE
	.align		4
.L_1:
        /*000c*/ 	.byte	0x04, 0x11
        /*000e*/ 	.short	(.L_3 - .L_2)
	.align		4
.L_2:
        /*0010*/ 	.word	index@(_Z3addPiS_)
        /*0014*/ 	.word	0x00000000


	//----- nvinfo : EIATTR_MIN_STACK_SIZE
	.align		4
.L_3:
        /*0018*/ 	.byte	0x04, 0x12
        /*001a*/ 	.short	(.L_5 - .L_4)
	.align		4
.L_4:
        /*001c*/ 	.word	index@(_Z3addPiS_)
        /*0020*/ 	.word	0x00000000
.L_5:


//--------------------- .nv.compat                --------------------------
	.section	.nv.compat,"",@"SHT_CUDA_COMPAT_INFO"
	.align	4
        /*0000*/ 	.byte	0x02, 0x09, 0x00, 0x00, 0x02, 0x02, 0x01, 0x00, 0x02, 0x05, 0x05, 0x00, 0x03, 0x07, 0x01, 0x01
        /*0010*/ 	.byte	0x02, 0x03, 0x00, 0x00, 0x02, 0x06, 0x01, 0x00, 0x04, 0x0b, 0x08, 0x00, 0x09, 0x00, 0x00, 0x00
        /*0020*/ 	.byte	0x00, 0x00, 0x00, 0x00


//--------------------- .nv.info._Z3addPiS_       --------------------------
	.section	.nv.info._Z3addPiS_,"",@"SHT_CUDA_INFO"
	.sectionflags	@""
	.align	4


	//----- nvinfo : EIATTR_CUDA_API_VERSION
	.align		4
        /*0000*/ 	.byte	0x04, 0x37
        /*0002*/ 	.short	(.L_7 - .L_6)
.L_6:
        /*0004*/ 	.word	0x00000082


	//----- nvinfo : EIATTR_KPARAM_INFO
	.align		4
.L_7:
        /*0008*/ 	.byte	0x04, 0x17
        /*000a*/ 	.short	(.L_9 - .L_8)
.L_8:
        /*000c*/ 	.word	0x00000000
        /*0010*/ 	.short	0x0001
        /*0012*/ 	.short	0x0008
        /*0014*/ 	.byte	0x00, 0xf5, 0x21, 0x00


	//----- nvinfo : EIATTR_KPARAM_INFO
	.align		4
.L_9:
        /*0018*/ 	.byte	0x04, 0x17
        /*001a*/ 	.short	(.L_11 - .L_10)
.L_10:
        /*001c*/ 	.word	0x00000000
        /*0020*/ 	.short	0x0000
        /*0022*/ 	.short	0x0000
        /*0024*/ 	.byte	0x00, 0xf5, 0x21, 0x00


	//----- nvinfo : EIATTR_SPARSE_MMA_MASK
	.align		4
.L_11:
        /*0028*/ 	.byte	0x03, 0x50
        /*002a*/ 	.short	0x0000


	//----- nvinfo : EIATTR_MAXREG_COUNT
	.align		4
        /*002c*/ 	.byte	0x03, 0x1b
        /*002e*/ 	.short	0x00ff


	//----- nvinfo : EIATTR_MERCURY_ISA_VERSION
	.align		4
        /*0030*/ 	.byte	0x03, 0x5f
        /*0032*/ 	.short	0x0101


	//----- nvinfo : EIATTR_VRC_CTA_INIT_COUNT
	.align		4
        /*0034*/ 	.byte	0x02, 0x4a
	.zero		1
	.zero		1


	//----- nvinfo : EIATTR_EXIT_INSTR_OFFSETS
	.align		4
        /*0038*/ 	.byte	0x04, 0x1c
        /*003a*/ 	.short	(.L_13 - .L_12)


	//   ....[0]....
.L_12:
        /*003c*/ 	.word	0x00000040


	//   ....[1]....
        /*0040*/ 	.word	0x000000a0


	//   ....[2]....
        /*0044*/ 	.word	0x00000110


	//----- nvinfo : EIATTR_CBANK_PARAM_SIZE
	.align		4
.L_13:
        /*0048*/ 	.byte	0x03, 0x19
        /*004a*/ 	.short	0x0010


	//----- nvinfo : EIATTR_PARAM_CBANK
	.align		4
        /*004c*/ 	.byte	0x04, 0x0a
        /*004e*/ 	.short	(.L_15 - .L_14)
	.align		4
.L_14:
        /*0050*/ 	.word	index@(.nv.constant0._Z3addPiS_)
        /*0054*/ 	.short	0x0380
        /*0056*/ 	.short	0x0010


	//----- nvinfo : EIATTR_SW_WAR
	.align		4
.L_15:
        /*0058*/ 	.byte	0x04, 0x36
        /*005a*/ 	.short	(.L_17 - .L_16)
.L_16:
        /*005c*/ 	.word	0x00000008
.L_17:


//--------------------- .nv.callgraph             --------------------------
	.section	.nv.callgraph,"",@"SHT_CUDA_CALLGRAPH"
	.align	4
	.sectionentsize	8
	.align		4
        /*0000*/ 	.word	0x00000000
	.align		4
        /*0004*/ 	.word	0xffffffff
	.align		4
        /*0008*/ 	.word	0x00000000
	.align		4
        /*000c*/ 	.word	0xfffffffe
	.align		4
        /*0010*/ 	.word	0x00000000
	.align		4
        /*0014*/ 	.word	0xfffffffd
	.align		4
        /*0018*/ 	.word	0x00000000
	.align		4
        /*001c*/ 	.word	0xfffffffc


//--------------------- .text._Z3addPiS_          --------------------------
	.section	.text._Z3addPiS_,"ax",@progbits
	.align	128
        .global         _Z3addPiS_
        .type           _Z3addPiS_,@function
        .size           _Z3addPiS_,(.L_x_1 - _Z3addPiS_)
        .other          _Z3addPiS_,@"STO_CUDA_ENTRY STV_DEFAULT"
_Z3addPiS_:
.text._Z3addPiS_:
[----:B------:R-:W-:Y:S01]  /*0000*/  LDC R1, c[0x0][0x37c] ;  /* 0x0000df00ff017b82 */ /* 0x000fe20000000800 */
[----:B------:R-:W0:Y:S02]  /*0010*/  S2R R9, SR_TID.X ;  /* 0x0000000000097919 */ /* 0x000e240000002100 */
[----:B0-----:R-:W-:-:S04]  /*0020*/  LOP3.LUT R0, R9, 0x1, RZ, 0xc0, !PT ;  /* 0x0000000109007812 */ /* 0x001fc800078ec0ff */
[----:B------:R-:W-:-:S13]  /*0030*/  ISETP.NE.U32.AND P0, PT, R0, 0x1, PT ;  /* 0x000000010000780c */ /* 0x000fda0003f05070 */
[----:B------:R-:W-:Y:S05]  /*0040*/  @!P0 EXIT ;  /* 0x000000000000894d */ /* 0x000fea0003800000 */
[----:B------:R-:W0:Y:S01]  /*0050*/  LDC.64 R2, c[0x0][0x380] ;  /* 0x0000e000ff027b82 */ /* 0x000e220000000a00 */
[----:B------:R-:W1:Y:S01]  /*0060*/  LDCU.64 UR4, c[0x0][0x358] ;  /* 0x00006b00ff0477ac */ /* 0x000e620008000a00 */
[----:B0-----:R-:W-:-:S05]  /*0070*/  IMAD.WIDE.U32 R2, R9, 0x4, R2 ;  /* 0x0000000409027825 */ /* 0x001fca00078e0002 */
[----:B-1----:R-:W2:Y:S02]  /*0080*/  LDG.E R0, desc[UR4][R2.64+0x4] ;  /* 0x0000040402007981 */ /* 0x002ea4000c1e1900 */
[----:B--2---:R-:W-:-:S13]  /*0090*/  ISETP.NE.AND P0, PT, R0, RZ, PT ;  /* 0x000000ff0000720c */ /* 0x004fda0003f05270 */
[----:B------:R-:W-:Y:S05]  /*00a0*/  @!P0 EXIT ;  /* 0x000000000000894d */ /* 0x000fea0003800000 */
[----:B------:R-:W2:Y:S01]  /*00b0*/  LDG.E R7, desc[UR4][R2.64] ;  /* 0x0000000402077981 */ /* 0x000ea2000c1e1900 */
[----:B------:R-:W0:Y:S02]  /*00c0*/  LDC.64 R4, c[0x0][0x388] ;  /* 0x0000e200ff047b82 */ /* 0x000e240000000a00 */
[----:B0-----:R-:W-:-:S05]  /*00d0*/  IMAD.WIDE.U32 R4, R9, 0x4, R4 ;  /* 0x0000000409047825 */ /* 0x001fca00078e0004 */
[----:B--2---:R-:W-:Y:S04]  /*00e0*/  STG.E desc[UR4][R4.64+0x4], R7 ;  /* 0x0000040704007986 */ /* 0x004fe8000c101904 */
[----:B------:R-:W2:Y:S04]  /*00f0*/  LDG.E R9, desc[UR4][R2.64+0x4] ;  /* 0x0000040402097981 */ /* 0x000ea8000c1e1900 */
[----:B--2---:R-:W-:Y:S01]  /*0100*/  STG.E desc[UR4][R4.64], R9 ;  /* 0x0000000904007986 */ /* 0x004fe2000c101904 */
[----:B------:R-:W-:Y:S05]  /*0110*/  EXIT ;  /* 0x000000000000794d */ /* 0x000fea0003800000 */
.L_x_0:
[----:B------:R-:W-:-:S00]  /*0120*/  BRA `(.L_x_0) ;  /* 0xfffffffc00fc7947 */ /* 0x000fc0000383ffff */
[----:B------:R-:W-:-:S00]  /*0130*/  NOP ;  /* 0x0000000000007918 */ /* 0x000fc00000000000 */
        /* <DEDUP_REMOVED lines=12> */
.L_x_1:


//--------------------- .nv.shared.reserved.0     --------------------------
	.section	.nv.shared.reserved.0,"aw",@nobits
	.weak		__nv_reservedSMEM_offset_0_alias
	.size		__nv_reservedSMEM_offset_0_alias, 0, 64
	.other		__nv_reservedSMEM_offset_0_alias,@"STO_CUDA_RESERVED_SHARED STV_DEFAULT"
__nv_reservedSMEM_offset_0_alias:
	.zero		0
	.zero		64


//--------------------- .nv.constant0._Z3addPiS_  --------------------------
	.section	.nv.constant0._Z3addPiS_,"a",@progbits
	.sectionflags	@""
	.align	4
.nv.constant0._Z3addPiS_:
	.zero		912


//--------------------- SYMBOLS --------------------------

	.type		.nv.reservedSmem.offset0,@object
	.size		.nv.reservedSmem.offset0,0x4
